	.headerflags	@"EF_CUDA_TEXMODE_UNIFIED EF_CUDA_64BIT_ADDRESS EF_CUDA_ACCELERATORS EF_CUDA_SM90 EF_CUDA_VIRTUAL_SM(EF_CUDA_SM90)"
	.elftype	@"ET_EXEC"


//--------------------- .nv.info                  --------------------------
	.section	.nv.info,"",@"SHT_CUDA_INFO"
	.align	4


	//----- nvinfo : EIATTR_REGCOUNT
	.align		4
        /*0000*/ 	.byte	0x04, 0x2f
        /*0002*/ 	.short	(.L_1 - .L_0)
	.align		4
.L_0:
        /*0004*/ 	.word	index@(triton_poi_fused_cat_48)
        /*0008*/ 	.word	0x00000016


	//----- nvinfo : EIATTR_MIN_STACK_SIZE
	.align		4
.L_1:
        /*000c*/ 	.byte	0x04, 0x12
        /*000e*/ 	.short	(.L_3 - .L_2)
	.align		4
.L_2:
        /*0010*/ 	.word	index@(triton_poi_fused_cat_48)
        /*0014*/ 	.word	0x00000000


	//----- nvinfo : EIATTR_FRAME_SIZE
	.align		4
.L_3:
        /*0018*/ 	.byte	0x04, 0x11
        /*001a*/ 	.short	(.L_5 - .L_4)
	.align		4
.L_4:
        /*001c*/ 	.word	index@(triton_poi_fused_cat_48)
        /*0020*/ 	.word	0x00000000


	//----- nvinfo : EIATTR_MIN_STACK_SIZE
	.align		4
.L_5:
        /*0024*/ 	.byte	0x04, 0x12
        /*0026*/ 	.short	(.L_7 - .L_6)
	.align		4
.L_6:
        /*0028*/ 	.word	index@(triton_poi_fused_cat_48)
        /*002c*/ 	.word	0x00000000
.L_7:


//--------------------- .nv.info.triton_poi_fused_cat_48 --------------------------
	.section	.nv.info.triton_poi_fused_cat_48,"",@"SHT_CUDA_INFO"
	.sectionflags	@""
	.align	4


	//----- nvinfo : EIATTR_CUDA_API_VERSION
	.align		4
        /*0000*/ 	.byte	0x04, 0x37
        /*0002*/ 	.short	(.L_9 - .L_8)
.L_8:
        /*0004*/ 	.word	0x0000007c


	//----- nvinfo : EIATTR_KPARAM_INFO
	.align		4
.L_9:
        /*0008*/ 	.byte	0x04, 0x17
        /*000a*/ 	.short	(.L_11 - .L_10)
.L_10:
        /*000c*/ 	.word	0x00000000
        /*0010*/ 	.short	0x0005
        /*0012*/ 	.short	0x0028
        /*0014*/ 	.byte	0x00, 0xf0, 0x11, 0x00


	//----- nvinfo : EIATTR_KPARAM_INFO
	.align		4
.L_11:
        /*0018*/ 	.byte	0x04, 0x17
        /*001a*/ 	.short	(.L_13 - .L_12)
.L_12:
        /*001c*/ 	.word	0x00000000
        /*0020*/ 	.short	0x0004
        /*0022*/ 	.short	0x0020
        /*0024*/ 	.byte	0x00, 0xf4, 0x21, 0x00


	//----- nvinfo : EIATTR_KPARAM_INFO
	.align		4
.L_13:
        /*0028*/ 	.byte	0x04, 0x17
        /*002a*/ 	.short	(.L_15 - .L_14)
.L_14:
        /*002c*/ 	.word	0x00000000
        /*0030*/ 	.short	0x0003
        /*0032*/ 	.short	0x0018
        /*0034*/ 	.byte	0x00, 0xf4, 0x21, 0x00


	//----- nvinfo : EIATTR_KPARAM_INFO
	.align		4
.L_15:
        /*0038*/ 	.byte	0x04, 0x17
        /*003a*/ 	.short	(.L_17 - .L_16)
.L_16:
        /*003c*/ 	.word	0x00000000
        /*0040*/ 	.short	0x0002
        /*0042*/ 	.short	0x0010
        /*0044*/ 	.byte	0x00, 0xf4, 0x21, 0x00


	//----- nvinfo : EIATTR_KPARAM_INFO
	.align		4
.L_17:
        /*0048*/ 	.byte	0x04, 0x17
        /*004a*/ 	.short	(.L_19 - .L_18)
.L_18:
        /*004c*/ 	.word	0x00000000
        /*0050*/ 	.short	0x0001
        /*0052*/ 	.short	0x0008
        /*0054*/ 	.byte	0x00, 0xf4, 0x21, 0x00


	//----- nvinfo : EIATTR_KPARAM_INFO
	.align		4
.L_19:
        /*0058*/ 	.byte	0x04, 0x17
        /*005a*/ 	.short	(.L_21 - .L_20)
.L_20:
        /*005c*/ 	.word	0x00000000
        /*0060*/ 	.short	0x0000
        /*0062*/ 	.short	0x0000
        /*0064*/ 	.byte	0x00, 0xf4, 0x21, 0x00


	//----- nvinfo : EIATTR_SPARSE_MMA_MASK
	.align		4
.L_21:
        /*0068*/ 	.byte	0x03, 0x50
        /*006a*/ 	.short	0x0000


	//----- nvinfo : EIATTR_MAXREG_COUNT
	.align		4
        /*006c*/ 	.byte	0x03, 0x1b
        /*006e*/ 	.short	0x00ff


	//----- nvinfo : EIATTR_EXIT_INSTR_OFFSETS
	.align		4
        /*0070*/ 	.byte	0x04, 0x1c
        /*0072*/ 	.short	(.L_23 - .L_22)


	//   ....[0]....
.L_22:
        /*0074*/ 	.word	0x00000200


	//   ....[1]....
        /*0078*/ 	.word	0x00000220


	//----- nvinfo : EIATTR_REQNTID
	.align		4
.L_23:
        /*007c*/ 	.byte	0x04, 0x10
        /*007e*/ 	.short	(.L_25 - .L_24)
.L_24:
        /*0080*/ 	.word	0x00000080
        /*0084*/ 	.word	0x00000001
        /*0088*/ 	.word	0x00000001


	//----- nvinfo : EIATTR_CBANK_PARAM_SIZE
	.align		4
.L_25:
        /*008c*/ 	.byte	0x03, 0x19
        /*008e*/ 	.short	0x002c


	//----- nvinfo : EIATTR_PARAM_CBANK
	.align		4
        /*0090*/ 	.byte	0x04, 0x0a
        /*0092*/ 	.short	(.L_27 - .L_26)
	.align		4
.L_26:
        /*0094*/ 	.word	index@(.nv.constant0.triton_poi_fused_cat_48)
        /*0098*/ 	.short	0x0210
        /*009a*/ 	.short	0x002c


	//----- nvinfo : EIATTR_SW_WAR
	.align		4
.L_27:
        /*009c*/ 	.byte	0x04, 0x36
        /*009e*/ 	.short	(.L_29 - .L_28)
.L_28:
        /*00a0*/ 	.word	0x00000008
.L_29:


//--------------------- .nv.callgraph             --------------------------
	.section	.nv.callgraph,"",@"SHT_CUDA_CALLGRAPH"
	.align	4
	.sectionentsize	8
	.align		4
        /*0000*/ 	.word	0x00000000
	.align		4
        /*0004*/ 	.word	0xffffffff
	.align		4
        /*0008*/ 	.word	0x00000000
	.align		4
        /*000c*/ 	.word	0xfffffffe
	.align		4
        /*0010*/ 	.word	0x00000000
	.align		4
        /*0014*/ 	.word	0xfffffffd
	.align		4
        /*0018*/ 	.word	0x00000000
	.align		4
        /*001c*/ 	.word	0xfffffffc


//--------------------- .text.triton_poi_fused_cat_48 --------------------------
	.section	.text.triton_poi_fused_cat_48,"ax",@progbits
	.align	128
        .global         triton_poi_fused_cat_48
        .type           triton_poi_fused_cat_48,@function
        .size           triton_poi_fused_cat_48,(.L_x_1 - triton_poi_fused_cat_48)
        .other          triton_poi_fused_cat_48,@"STO_CUDA_ENTRY STV_DEFAULT"
triton_poi_fused_cat_48:
.text.triton_poi_fused_cat_48:
[----:B------:R-:W0:Y:S01]  /*0000*/  LDC R1, c[0x0][0x28] ;  /* 0x00000a00ff017b82 */ /* 0x000e220000000800 */
[----:B------:R-:W1:Y:S07]  /*0010*/  S2R R0, SR_TID.X ;  /* 0x0000000000007919 */ /* 0x000e6e0000002100 */
[----:B------:R-:W2:Y:S01]  /*0020*/  LDC.64 R8, c[0x0][0x210] ;  /* 0x00008400ff087b82 */ /* 0x000ea20000000a00 */
[----:B------:R-:W-:Y:S01]  /*0030*/  CS2R R2, SRZ ;  /* 0x0000000000027805 */ /* 0x000fe2000001ff00 */
[----:B------:R-:W-:Y:S01]  /*0040*/  ULDC.64 UR4, c[0x0][0x208] ;  /* 0x0000820000047ab9 */ /* 0x000fe20000000a00 */
[----:B------:R-:W3:Y:S05]  /*0050*/  S2R R7, SR_CTAID.X ;  /* 0x0000000000077919 */ /* 0x000eea0000002500 */
[----:B------:R-:W4:Y:S08]  /*0060*/  LDC.64 R10, c[0x0][0x218] ;  /* 0x00008600ff0a7b82 */ /* 0x000f300000000a00 */
[----:B------:R-:W5:Y:S08]  /*0070*/  LDC.64 R12, c[0x0][0x220] ;  /* 0x00008800ff0c7b82 */ /* 0x000f700000000a00 */
[----:B------:R-:W4:Y:S01]  /*0080*/  LDC.64 R4, c[0x0][0x228] ;  /* 0x00008a00ff047b82 */ /* 0x000f220000000a00 */
[----:B-1----:R-:W-:-:S05]  /*0090*/  IMAD.SHL.U32 R0, R0, 0x2, RZ ;  /* 0x0000000200007824 */ /* 0x002fca00078e00ff */
[----:B------:R-:W-:-:S05]  /*00a0*/  LOP3.LUT R0, R0, 0xfe, RZ, 0xc0, !PT ;  /* 0x000000fe00007812 */ /* 0x000fca00078ec0ff */
[----:B---3--:R-:W-:-:S04]  /*00b0*/  IMAD R7, R7, 0x100, R0 ;  /* 0x0000010007077824 */ /* 0x008fc800078e0200 */
[C---:B--2---:R-:W-:Y:S01]  /*00c0*/  IMAD.WIDE R8, R7.reuse, 0x4, R8 ;  /* 0x0000000407087825 */ /* 0x044fe200078e0208 */
[----:B------:R-:W-:-:S13]  /*00d0*/  ISETP.GE.AND P0, PT, R7, 0x800, PT ;  /* 0x000008000700780c */ /* 0x000fda0003f06270 */
[----:B------:R4:W2:Y:S01]  /*00e0*/  @!P0 LDG.E.64 R2, desc[UR4][R8.64] ;  /* 0x0000000408028981 */ /* 0x0008a2000c1e1b00 */
[----:B------:R-:W-:-:S04]  /*00f0*/  SHF.R.S32.HI R0, RZ, 0x1f, R7 ;  /* 0x0000001fff007819 */ /* 0x000fc80000011407 */
[----:B------:R-:W-:-:S04]  /*0100*/  LEA.HI R0, R0, R7, RZ, 0x9 ;  /* 0x0000000700007211 */ /* 0x000fc800078f48ff */
[----:B------:R-:W-:Y:S02]  /*0110*/  LOP3.LUT R14, R0, 0xfffffe00, RZ, 0xc0, !PT ;  /* 0xfffffe00000e7812 */ /* 0x000fe400078ec0ff */
[----:B------:R-:W-:Y:S02]  /*0120*/  SHF.R.S32.HI R0, RZ, 0x9, R0 ;  /* 0x00000009ff007819 */ /* 0x000fe40000011400 */
[----:B------:R-:W-:Y:S02]  /*0130*/  IADD3 R15, R7, -R14, RZ ;  /* 0x8000000e070f7210 */ /* 0x000fe40007ffe0ff */
[----:B------:R-:W1:Y:S03]  /*0140*/  LDC.64 R6, c[0x0][0x230] ;  /* 0x00008c00ff067b82 */ /* 0x000e660000000a00 */
[----:B------:R-:W-:-:S04]  /*0150*/  IMAD R15, R0, 0x2a00, R15 ;  /* 0x00002a00000f7824 */ /* 0x000fc800078e020f */
[----:B------:R-:W-:Y:S02]  /*0160*/  IMAD.IADD R17, R14, 0x1, R15 ;  /* 0x000000010e117824 */ /* 0x000fe400078e020f */
[----:B----4-:R-:W-:-:S03]  /*0170*/  IMAD.WIDE R8, R15, 0x4, R10 ;  /* 0x000000040f087825 */ /* 0x010fc600078e020a */
[----:B------:R-:W-:Y:S01]  /*0180*/  IADD3 R19, R14, R17, RZ ;  /* 0x000000110e137210 */ /* 0x000fe20007ffe0ff */
[----:B-----5:R-:W-:-:S04]  /*0190*/  IMAD.WIDE R10, R17, 0x4, R12 ;  /* 0x00000004110a7825 */ /* 0x020fc800078e020c */
[----:B0-----:R-:W-:Y:S01]  /*01a0*/  IMAD.WIDE R4, R19, 0x4, R4 ;  /* 0x0000000413047825 */ /* 0x001fe200078e0204 */
[----:B------:R-:W-:-:S05]  /*01b0*/  IADD3 R19, R14, R19, RZ ;  /* 0x000000130e137210 */ /* 0x000fca0007ffe0ff */
[----:B-1----:R-:W-:Y:S01]  /*01c0*/  IMAD.WIDE R6, R19, 0x4, R6 ;  /* 0x0000000413067825 */ /* 0x002fe200078e0206 */
[----:B--2---:R0:W-:Y:S04]  /*01d0*/  @!P0 STG.E.64 desc[UR4][R8.64], R2 ;  /* 0x0000000208008986 */ /* 0x0041e8000c101b04 */
[----:B------:R0:W-:Y:S04]  /*01e0*/  @!P0 STG.E.64 desc[UR4][R10.64], R2 ;  /* 0x000000020a008986 */ /* 0x0001e8000c101b04 */
[----:B------:R0:W-:Y:S02]  /*01f0*/  @!P0 STG.E.64 desc[UR4][R4.64], R2 ;  /* 0x0000000204008986 */ /* 0x0001e4000c101b04 */
[----:B0-----:R-:W-:Y:S05]  /*0200*/  @P0 EXIT ;  /* 0x000000000000094d */ /* 0x001fea0003800000 */
[----:B------:R-:W-:Y:S01]  /*0210*/  STG.E.64 desc[UR4][R6.64], R2 ;  /* 0x0000000206007986 */ /* 0x000fe2000c101b04 */
[----:B------:R-:W-:Y:S05]  /*0220*/  EXIT ;  /* 0x000000000000794d */ /* 0x000fea0003800000 */
.L_x_0:
[----:B------:R-:W-:-:S00]  /*0230*/  BRA `(.L_x_0) ;  /* 0xfffffffc00fc7947 */ /* 0x000fc0000383ffff */
[----:B------:R-:W-:-:S00]  /*0240*/  NOP ;  /* 0x0000000000007918 */ /* 0x000fc00000000000 */
        /* <DEDUP_REMOVED lines=11> */
.L_x_1:


//--------------------- .nv.constant0.triton_poi_fused_cat_48 --------------------------
	.section	.nv.constant0.triton_poi_fused_cat_48,"a",@progbits
	.sectionflags	@""
	.align	4
.nv.constant0.triton_poi_fused_cat_48:
	.zero		572
